//
// Generated by NVIDIA NVVM Compiler
//
// Compiler Build ID: CL-36424714
// Cuda compilation tools, release 13.0, V13.0.88
// Based on NVVM 20.0.0
//

.version 9.0
.target sm_100
.address_size 64

	// .globl	_Z11native_gemmPfS_S_i
// _ZZ11shared_gemmPfS_S_iE8subTileM has been demoted
// _ZZ11shared_gemmPfS_S_iE8subTileN has been demoted

.visible .entry _Z11native_gemmPfS_S_i(
	.param .u64 .ptr .align 1 _Z11native_gemmPfS_S_i_param_0,
	.param .u64 .ptr .align 1 _Z11native_gemmPfS_S_i_param_1,
	.param .u64 .ptr .align 1 _Z11native_gemmPfS_S_i_param_2,
	.param .u32 _Z11native_gemmPfS_S_i_param_3
)
{
	.reg .pred 	%p<6>;
	.reg .b32 	%r<16>;
	.reg .b32 	%f<22>;
	.reg .b64 	%rd<22>;

	ld.param.u64 	%rd8, [_Z11native_gemmPfS_S_i_param_0];
	ld.param.u64 	%rd9, [_Z11native_gemmPfS_S_i_param_1];
	ld.param.u64 	%rd10, [_Z11native_gemmPfS_S_i_param_2];
	ld.param.u32 	%r5, [_Z11native_gemmPfS_S_i_param_3];
	mov.u32 	%r6, %ntid.x;
	mov.u32 	%r7, %ctaid.x;
	mov.u32 	%r8, %tid.x;
	mad.lo.s32 	%r1, %r6, %r7, %r8;
	mov.u32 	%r9, %ntid.y;
	mov.u32 	%r10, %ctaid.y;
	mov.u32 	%r11, %tid.y;
	mad.lo.s32 	%r12, %r9, %r10, %r11;
	max.s32 	%r13, %r1, %r12;
	setp.ge.s32 	%p1, %r13, %r5;
	@%p1 bra 	$L__BB0_8;
	cvta.to.global.u64 	%rd11, %rd8;
	cvta.to.global.u64 	%rd12, %rd9;
	cvt.u64.u32 	%rd1, %r5;
	mad.lo.s32 	%r3, %r5, %r12, %r1;
	mul.wide.s32 	%rd13, %r3, 4;
	add.s64 	%rd14, %rd11, %rd13;
	ld.global.f32 	%f11, [%rd14];
	mad.lo.s32 	%r14, %r5, %r1, %r12;
	mul.wide.s32 	%rd15, %r14, 4;
	add.s64 	%rd16, %rd12, %rd15;
	ld.global.f32 	%f12, [%rd16];
	mul.f32 	%f1, %f11, %f12;
	setp.lt.u32 	%p2, %r5, 4;
	mov.f32 	%f21, 0f00000000;
	@%p2 bra 	$L__BB0_4;
	and.b64  	%rd20, %rd1, 2147483644;
	mov.f32 	%f21, 0f00000000;
$L__BB0_3:
	add.f32 	%f14, %f21, %f1;
	add.f32 	%f15, %f14, %f1;
	add.f32 	%f16, %f15, %f1;
	add.f32 	%f21, %f16, %f1;
	add.s64 	%rd20, %rd20, -4;
	setp.ne.s64 	%p3, %rd20, 0;
	@%p3 bra 	$L__BB0_3;
$L__BB0_4:
	and.b32  	%r15, %r5, 3;
	setp.eq.s32 	%p4, %r15, 0;
	@%p4 bra 	$L__BB0_7;
	and.b64  	%rd21, %rd1, 3;
$L__BB0_6:
	.pragma "nounroll";
	add.f32 	%f21, %f21, %f1;
	add.s64 	%rd21, %rd21, -1;
	setp.ne.s64 	%p5, %rd21, 0;
	@%p5 bra 	$L__BB0_6;
$L__BB0_7:
	cvta.to.global.u64 	%rd17, %rd10;
	add.s64 	%rd19, %rd17, %rd13;
	st.global.f32 	[%rd19], %f21;
$L__BB0_8:
	ret;

}
	// .globl	_Z11shared_gemmPfS_S_i
.visible .entry _Z11shared_gemmPfS_S_i(
	.param .u64 .ptr .align 1 _Z11shared_gemmPfS_S_i_param_0,
	.param .u64 .ptr .align 1 _Z11shared_gemmPfS_S_i_param_1,
	.param .u64 .ptr .align 1 _Z11shared_gemmPfS_S_i_param_2,
	.param .u32 _Z11shared_gemmPfS_S_i_param_3
)
{
	.reg .pred 	%p<3>;
	.reg .b32 	%r<37>;
	.reg .b32 	%f<57>;
	.reg .b64 	%rd<13>;
	// demoted variable
	.shared .align 4 .b8 _ZZ11shared_gemmPfS_S_iE8subTileM[1024];
	// demoted variable
	.shared .align 4 .b8 _ZZ11shared_gemmPfS_S_iE8subTileN[1024];
	ld.param.u64 	%rd3, [_Z11shared_gemmPfS_S_i_param_0];
	ld.param.u64 	%rd4, [_Z11shared_gemmPfS_S_i_param_1];
	ld.param.u64 	%rd5, [_Z11shared_gemmPfS_S_i_param_2];
	ld.param.u32 	%r19, [_Z11shared_gemmPfS_S_i_param_3];
	mov.u32 	%r20, %ntid.x;
	mov.u32 	%r21, %ctaid.x;
	mov.u32 	%r1, %tid.x;
	mad.lo.s32 	%r2, %r20, %r21, %r1;
	mov.u32 	%r22, %ntid.y;
	mov.u32 	%r23, %ctaid.y;
	mov.u32 	%r3, %tid.y;
	mad.lo.s32 	%r4, %r22, %r23, %r3;
	setp.lt.s32 	%p1, %r19, -14;
	mov.f32 	%f56, 0f00000000;
	@%p1 bra 	$L__BB1_3;
	add.s32 	%r24, %r19, -1;
	shr.s32 	%r25, %r24, 31;
	shr.u32 	%r26, %r25, 28;
	add.s32 	%r27, %r24, %r26;
	shr.s32 	%r28, %r27, 4;
	neg.s32 	%r36, %r28;
	shl.b32 	%r29, %r1, 6;
	mov.u32 	%r30, _ZZ11shared_gemmPfS_S_iE8subTileM;
	add.s32 	%r5, %r30, %r29;
	shl.b32 	%r31, %r3, 2;
	add.s32 	%r6, %r5, %r31;
	mov.u32 	%r32, _ZZ11shared_gemmPfS_S_iE8subTileN;
	add.s32 	%r8, %r32, %r31;
	add.s32 	%r7, %r8, %r29;
	mad.lo.s32 	%r35, %r1, %r19, %r4;
	shl.b32 	%r11, %r19, 4;
	mad.lo.s32 	%r34, %r3, %r19, %r2;
	cvta.to.global.u64 	%rd1, %rd3;
	cvta.to.global.u64 	%rd2, %rd4;
	mov.f32 	%f56, 0f00000000;
$L__BB1_2:
	mul.wide.u32 	%rd6, %r34, 4;
	add.s64 	%rd7, %rd1, %rd6;
	ld.global.f32 	%f6, [%rd7];
	st.shared.f32 	[%r6], %f6;
	mul.wide.u32 	%rd8, %r35, 4;
	add.s64 	%rd9, %rd2, %rd8;
	ld.global.f32 	%f7, [%rd9];
	st.shared.f32 	[%r7], %f7;
	bar.sync 	0;
	ld.shared.f32 	%f8, [%r5];
	ld.shared.f32 	%f9, [%r8];
	fma.rn.f32 	%f10, %f8, %f9, %f56;
	bar.sync 	0;
	ld.shared.f32 	%f11, [%r5+4];
	ld.shared.f32 	%f12, [%r8+64];
	fma.rn.f32 	%f13, %f11, %f12, %f10;
	bar.sync 	0;
	ld.shared.f32 	%f14, [%r5+8];
	ld.shared.f32 	%f15, [%r8+128];
	fma.rn.f32 	%f16, %f14, %f15, %f13;
	bar.sync 	0;
	ld.shared.f32 	%f17, [%r5+12];
	ld.shared.f32 	%f18, [%r8+192];
	fma.rn.f32 	%f19, %f17, %f18, %f16;
	bar.sync 	0;
	ld.shared.f32 	%f20, [%r5+16];
	ld.shared.f32 	%f21, [%r8+256];
	fma.rn.f32 	%f22, %f20, %f21, %f19;
	bar.sync 	0;
	ld.shared.f32 	%f23, [%r5+20];
	ld.shared.f32 	%f24, [%r8+320];
	fma.rn.f32 	%f25, %f23, %f24, %f22;
	bar.sync 	0;
	ld.shared.f32 	%f26, [%r5+24];
	ld.shared.f32 	%f27, [%r8+384];
	fma.rn.f32 	%f28, %f26, %f27, %f25;
	bar.sync 	0;
	ld.shared.f32 	%f29, [%r5+28];
	ld.shared.f32 	%f30, [%r8+448];
	fma.rn.f32 	%f31, %f29, %f30, %f28;
	bar.sync 	0;
	ld.shared.f32 	%f32, [%r5+32];
	ld.shared.f32 	%f33, [%r8+512];
	fma.rn.f32 	%f34, %f32, %f33, %f31;
	bar.sync 	0;
	ld.shared.f32 	%f35, [%r5+36];
	ld.shared.f32 	%f36, [%r8+576];
	fma.rn.f32 	%f37, %f35, %f36, %f34;
	bar.sync 	0;
	ld.shared.f32 	%f38, [%r5+40];
	ld.shared.f32 	%f39, [%r8+640];
	fma.rn.f32 	%f40, %f38, %f39, %f37;
	bar.sync 	0;
	ld.shared.f32 	%f41, [%r5+44];
	ld.shared.f32 	%f42, [%r8+704];
	fma.rn.f32 	%f43, %f41, %f42, %f40;
	bar.sync 	0;
	ld.shared.f32 	%f44, [%r5+48];
	ld.shared.f32 	%f45, [%r8+768];
	fma.rn.f32 	%f46, %f44, %f45, %f43;
	bar.sync 	0;
	ld.shared.f32 	%f47, [%r5+52];
	ld.shared.f32 	%f48, [%r8+832];
	fma.rn.f32 	%f49, %f47, %f48, %f46;
	bar.sync 	0;
	ld.shared.f32 	%f50, [%r5+56];
	ld.shared.f32 	%f51, [%r8+896];
	fma.rn.f32 	%f52, %f50, %f51, %f49;
	bar.sync 	0;
	ld.shared.f32 	%f53, [%r5+60];
	ld.shared.f32 	%f54, [%r8+960];
	fma.rn.f32 	%f56, %f53, %f54, %f52;
	bar.sync 	0;
	add.s32 	%r36, %r36, 1;
	add.s32 	%r35, %r35, %r11;
	add.s32 	%r34, %r34, %r11;
	setp.ne.s32 	%p2, %r36, 1;
	@%p2 bra 	$L__BB1_2;
$L__BB1_3:
	cvta.to.global.u64 	%rd10, %rd5;
	mad.lo.s32 	%r33, %r19, %r4, %r2;
	mul.wide.s32 	%rd11, %r33, 4;
	add.s64 	%rd12, %rd10, %rd11;
	st.global.f32 	[%rd12], %f56;
	ret;

}


// ===== COMPILED SASS (sm_100) =====

	.target	sm_100

	.elftype	@"ET_EXEC"


//--------------------- .note.nv.tkinfo           --------------------------
	.section	.note.nv.tkinfo,"",@"SHT_NOTE"
	.sectionflags	@"SHF_NOTE_NV_TKINFO"
	.tkinfo
        /*0018*/ 	.word	0x00000002
        /*0030*/ 	.string	""
        /*0030*/ 	.string	"ptxas"
        /*0030*/ 	.string	"Cuda compilation tools, release 13.0, V13.0.88"
        /*0030*/ 	.string	"Build cuda_13.0.r13.0/compiler.36424714_0"
        /*0030*/ 	.string	"-arch sm_100 -m 64 "



//--------------------- .note.nv.cuinfo           --------------------------
	.section	.note.nv.cuinfo,"",@"SHT_NOTE"
	.sectionflags	@"SHF_NOTE_NV_CUINFO"
        /*0018*/ 	.short	0x0002
        /*001a*/ 	.short	0x0064
        /*001c*/ 	.short	0x0082
	.zero		2


//--------------------- .nv.info                  --------------------------
	.section	.nv.info,"",@"SHT_CUDA_INFO"
	.align	4


	//----- nvinfo : EIATTR_REGCOUNT
	.align		4
        /*0000*/ 	.byte	0x04, 0x2f
        /*0002*/ 	.short	(.L_1 - .L_0)
	.align		4
.L_0:
        /*0004*/ 	.word	index@(_Z11native_gemmPfS_S_i)
        /*0008*/ 	.word	0x0000000a


	//----- nvinfo : EIATTR_FRAME_SIZE
	.align		4
.L_1:
        /*000c*/ 	.byte	0x04, 0x11
        /*000e*/ 	.short	(.L_3 - .L_2)
	.align		4
.L_2:
        /*0010*/ 	.word	index@(_Z11native_gemmPfS_S_i)
        /*0014*/ 	.word	0x00000000


	//----- nvinfo : EIATTR_REGCOUNT
	.align		4
.L_3:
        /*0018*/ 	.byte	0x04, 0x2f
        /*001a*/ 	.short	(.L_5 - .L_4)
	.align		4
.L_4:
        /*001c*/ 	.word	index@(_Z11shared_gemmPfS_S_i)
        /*0020*/ 	.word	0x0000001d


	//----- nvinfo : EIATTR_FRAME_SIZE
	.align		4
.L_5:
        /*0024*/ 	.byte	0x04, 0x11
        /*0026*/ 	.short	(.L_7 - .L_6)
	.align		4
.L_6:
        /*0028*/ 	.word	index@(_Z11shared_gemmPfS_S_i)
        /*002c*/ 	.word	0x00000000


	//----- nvinfo : EIATTR_MIN_STACK_SIZE
	.align		4
.L_7:
        /*0030*/ 	.byte	0x04, 0x12
        /*0032*/ 	.short	(.L_9 - .L_8)
	.align		4
.L_8:
        /*0034*/ 	.word	index@(_Z11shared_gemmPfS_S_i)
        /*0038*/ 	.word	0x00000000


	//----- nvinfo : EIATTR_MIN_STACK_SIZE
	.align		4
.L_9:
        /*003c*/ 	.byte	0x04, 0x12
        /*003e*/ 	.short	(.L_11 - .L_10)
	.align		4
.L_10:
        /*0040*/ 	.word	index@(_Z11native_gemmPfS_S_i)
        /*0044*/ 	.word	0x00000000
.L_11:


//--------------------- .nv.compat                --------------------------
	.section	.nv.compat,"",@"SHT_CUDA_COMPAT_INFO"
	.align	4
        /*0000*/ 	.byte	0x02, 0x09, 0x00, 0x00, 0x02, 0x02, 0x01, 0x00, 0x02, 0x05, 0x05, 0x00, 0x03, 0x07, 0x01, 0x01
        /*0010*/ 	.byte	0x02, 0x03, 0x00, 0x00, 0x02, 0x06, 0x01, 0x00, 0x04, 0x0b, 0x08, 0x00, 0x09, 0x00, 0x00, 0x00
        /*0020*/ 	.byte	0x00, 0x00, 0x00, 0x00


//--------------------- .nv.info._Z11shared_gemmPfS_S_i --------------------------
	.section	.nv.info._Z11shared_gemmPfS_S_i,"",@"SHT_CUDA_INFO"
	.sectionflags	@""
	.align	4


	//----- nvinfo : EIATTR_CUDA_API_VERSION
	.align		4
        /*0000*/ 	.byte	0x04, 0x37
        /*0002*/ 	.short	(.L_13 - .L_12)
.L_12:
        /*0004*/ 	.word	0x00000082


	//----- nvinfo : EIATTR_KPARAM_INFO
	.align		4
.L_13:
        /*0008*/ 	.byte	0x04, 0x17
        /*000a*/ 	.short	(.L_15 - .L_14)
.L_14:
        /*000c*/ 	.word	0x00000000
        /*0010*/ 	.short	0x0003
        /*0012*/ 	.short	0x0018
        /*0014*/ 	.byte	0x00, 0xf0, 0x11, 0x00


	//----- nvinfo : EIATTR_KPARAM_INFO
	.align		4
.L_15:
        /*0018*/ 	.byte	0x04, 0x17
        /*001a*/ 	.short	(.L_17 - .L_16)
.L_16:
        /*001c*/ 	.word	0x00000000
        /*0020*/ 	.short	0x0002
        /*0022*/ 	.short	0x0010
        /*0024*/ 	.byte	0x00, 0xf5, 0x21, 0x00


	//----- nvinfo : EIATTR_KPARAM_INFO
	.align		4
.L_17:
        /*0028*/ 	.byte	0x04, 0x17
        /*002a*/ 	.short	(.L_19 - .L_18)
.L_18:
        /*002c*/ 	.word	0x00000000
        /*0030*/ 	.short	0x0001
        /*0032*/ 	.short	0x0008
        /*0034*/ 	.byte	0x00, 0xf5, 0x21, 0x00


	//----- nvinfo : EIATTR_KPARAM_INFO
	.align		4
.L_19:
        /*0038*/ 	.byte	0x04, 0x17
        /*003a*/ 	.short	(.L_21 - .L_20)
.L_20:
        /*003c*/ 	.word	0x00000000
        /*0040*/ 	.short	0x0000
        /*0042*/ 	.short	0x0000
        /*0044*/ 	.byte	0x00, 0xf5, 0x21, 0x00


	//----- nvinfo : EIATTR_SPARSE_MMA_MASK
	.align		4
.L_21:
        /*0048*/ 	.byte	0x03, 0x50
        /*004a*/ 	.short	0x0000


	//----- nvinfo : EIATTR_MAXREG_COUNT
	.align		4
        /*004c*/ 	.byte	0x03, 0x1b
        /*004e*/ 	.short	0x00ff


	//----- nvinfo : EIATTR_NUM_BARRIERS
	.align		4
        /*0050*/ 	.byte	0x02, 0x4c
        /*0052*/ 	.byte	0x01
	.zero		1


	//----- nvinfo : EIATTR_MERCURY_ISA_VERSION
	.align		4
        /*0054*/ 	.byte	0x03, 0x5f
        /*0056*/ 	.short	0x0101


	//----- nvinfo : EIATTR_VRC_CTA_INIT_COUNT
	.align		4
        /*0058*/ 	.byte	0x02, 0x4a
	.zero		1
	.zero		1


	//----- nvinfo : EIATTR_EXIT_INSTR_OFFSETS
	.align		4
        /*005c*/ 	.byte	0x04, 0x1c
        /*005e*/ 	.short	(.L_23 - .L_22)


	//   ....[0]....
.L_22:
        /*0060*/ 	.word	0x00000710


	//----- nvinfo : EIATTR_CBANK_PARAM_SIZE
	.align		4
.L_23:
        /*0064*/ 	.byte	0x03, 0x19
        /*0066*/ 	.short	0x001c


	//----- nvinfo : EIATTR_PARAM_CBANK
	.align		4
        /*0068*/ 	.byte	0x04, 0x0a
        /*006a*/ 	.short	(.L_25 - .L_24)
	.align		4
.L_24:
        /*006c*/ 	.word	index@(.nv.constant0._Z11shared_gemmPfS_S_i)
        /*0070*/ 	.short	0x0380
        /*0072*/ 	.short	0x001c


	//----- nvinfo : EIATTR_SW_WAR
	.align		4
.L_25:
        /*0074*/ 	.byte	0x04, 0x36
        /*0076*/ 	.short	(.L_27 - .L_26)
.L_26:
        /*0078*/ 	.word	0x00000008
.L_27:


//--------------------- .nv.info._Z11native_gemmPfS_S_i --------------------------
	.section	.nv.info._Z11native_gemmPfS_S_i,"",@"SHT_CUDA_INFO"
	.sectionflags	@""
	.align	4


	//----- nvinfo : EIATTR_CUDA_API_VERSION
	.align		4
        /*0000*/ 	.byte	0x04, 0x37
        /*0002*/ 	.short	(.L_29 - .L_28)
.L_28:
        /*0004*/ 	.word	0x00000082


	//----- nvinfo : EIATTR_KPARAM_INFO
	.align		4
.L_29:
        /*0008*/ 	.byte	0x04, 0x17
        /*000a*/ 	.short	(.L_31 - .L_30)
.L_30:
        /*000c*/ 	.word	0x00000000
        /*0010*/ 	.short	0x0003
        /*0012*/ 	.short	0x0018
        /*0014*/ 	.byte	0x00, 0xf0, 0x11, 0x00


	//----- nvinfo : EIATTR_KPARAM_INFO
	.align		4
.L_31:
        /*0018*/ 	.byte	0x04, 0x17
        /*001a*/ 	.short	(.L_33 - .L_32)
.L_32:
        /*001c*/ 	.word	0x00000000
        /*0020*/ 	.short	0x0002
        /*0022*/ 	.short	0x0010
        /*0024*/ 	.byte	0x00, 0xf5, 0x21, 0x00


	//----- nvinfo : EIATTR_KPARAM_INFO
	.align		4
.L_33:
        /*0028*/ 	.byte	0x04, 0x17
        /*002a*/ 	.short	(.L_35 - .L_34)
.L_34:
        /*002c*/ 	.word	0x00000000
        /*0030*/ 	.short	0x0001
        /*0032*/ 	.short	0x0008
        /*0034*/ 	.byte	0x00, 0xf5, 0x21, 0x00


	//----- nvinfo : EIATTR_KPARAM_INFO
	.align		4
.L_35:
        /*0038*/ 	.byte	0x04, 0x17
        /*003a*/ 	.short	(.L_37 - .L_36)
.L_36:
        /*003c*/ 	.word	0x00000000
        /*0040*/ 	.short	0x0000
        /*0042*/ 	.short	0x0000
        /*0044*/ 	.byte	0x00, 0xf5, 0x21, 0x00


	//----- nvinfo : EIATTR_SPARSE_MMA_MASK
	.align		4
.L_37:
        /*0048*/ 	.byte	0x03, 0x50
        /*004a*/ 	.short	0x0000


	//----- nvinfo : EIATTR_MAXREG_COUNT
	.align		4
        /*004c*/ 	.byte	0x03, 0x1b
        /*004e*/ 	.short	0x00ff


	//----- nvinfo : EIATTR_MERCURY_ISA_VERSION
	.align		4
        /*0050*/ 	.byte	0x03, 0x5f
        /*0052*/ 	.short	0x0101


	//----- nvinfo : EIATTR_VRC_CTA_INIT_COUNT
	.align		4
        /*0054*/ 	.byte	0x02, 0x4a
	.zero		1
	.zero		1


	//----- nvinfo : EIATTR_EXIT_INSTR_OFFSETS
	.align		4
        /*0058*/ 	.byte	0x04, 0x1c
        /*005a*/ 	.short	(.L_39 - .L_38)


	//   ....[0]....
.L_38:
        /*005c*/ 	.word	0x000000c0


	//   ....[1]....
        /*0060*/ 	.word	0x00000610


	//----- nvinfo : EIATTR_CBANK_PARAM_SIZE
	.align		4
.L_39:
        /*0064*/ 	.byte	0x03, 0x19
        /*0066*/ 	.short	0x001c


	//----- nvinfo : EIATTR_PARAM_CBANK
	.align		4
        /*0068*/ 	.byte	0x04, 0x0a
        /*006a*/ 	.short	(.L_41 - .L_40)
	.align		4
.L_40:
        /*006c*/ 	.word	index@(.nv.constant0._Z11native_gemmPfS_S_i)
        /*0070*/ 	.short	0x0380
        /*0072*/ 	.short	0x001c


	//----- nvinfo : EIATTR_SW_WAR
	.align		4
.L_41:
        /*0074*/ 	.byte	0x04, 0x36
        /*0076*/ 	.short	(.L_43 - .L_42)
.L_42:
        /*0078*/ 	.word	0x00000008
.L_43:


//--------------------- .nv.callgraph             --------------------------
	.section	.nv.callgraph,"",@"SHT_CUDA_CALLGRAPH"
	.align	4
	.sectionentsize	8
	.align		4
        /*0000*/ 	.word	0x00000000
	.align		4
        /*0004*/ 	.word	0xffffffff
	.align		4
        /*0008*/ 	.word	0x00000000
	.align		4
        /*000c*/ 	.word	0xfffffffe
	.align		4
        /*0010*/ 	.word	0x00000000
	.align		4
        /*0014*/ 	.word	0xfffffffd
	.align		4
        /*0018*/ 	.word	0x00000000
	.align		4
        /*001c*/ 	.word	0xfffffffc


//--------------------- .text._Z11shared_gemmPfS_S_i --------------------------
	.section	.text._Z11shared_gemmPfS_S_i,"ax",@progbits
	.align	128
        .global         _Z11shared_gemmPfS_S_i
        .type           _Z11shared_gemmPfS_S_i,@function
        .size           _Z11shared_gemmPfS_S_i,(.L_x_11 - _Z11shared_gemmPfS_S_i)
        .other          _Z11shared_gemmPfS_S_i,@"STO_CUDA_ENTRY STV_DEFAULT"
_Z11shared_gemmPfS_S_i:
.text._Z11shared_gemmPfS_S_i:
[----:B------:R-:W-:Y:S01]  /*0000*/  LDC R1, c[0x0][0x37c] ;  /* 0x0000df00ff017b82 */ /* 0x000fe20000000800 */
[----:B------:R-:W0:Y:S07]  /*0010*/  S2R R9, SR_CTAID.X ;  /* 0x0000000000097919 */ /* 0x000e2e0000002500 */
[----:B------:R-:W1:Y:S01]  /*0020*/  LDC R0, c[0x0][0x398] ;  /* 0x0000e600ff007b82 */ /* 0x000e620000000800 */
[----:B------:R-:W0:Y:S01]  /*0030*/  LDCU UR4, c[0x0][0x360] ;  /* 0x00006c00ff0477ac */ /* 0x000e220008000800 */
[----:B------:R-:W-:Y:S01]  /*0040*/  HFMA2 R15, -RZ, RZ, 0, 0 ;  /* 0x00000000ff0f7431 */ /* 0x000fe200000001ff */
[----:B------:R-:W0:Y:S01]  /*0050*/  S2R R16, SR_TID.X ;  /* 0x0000000000107919 */ /* 0x000e220000002100 */
[----:B------:R-:W2:Y:S01]  /*0060*/  LDCU UR5, c[0x0][0x364] ;  /* 0x00006c80ff0577ac */ /* 0x000ea20008000800 */
[----:B------:R-:W2:Y:S03]  /*0070*/  S2R R11, SR_CTAID.Y ;  /* 0x00000000000b7919 */ /* 0x000ea60000002600 */
[----:B------:R-:W3:Y:S01]  /*0080*/  LDC.64 R2, c[0x0][0x390] ;  /* 0x0000e400ff027b82 */ /* 0x000ee20000000a00 */
[----:B------:R-:W4:Y:S01]  /*0090*/  LDCU.64 UR8, c[0x0][0x358] ;  /* 0x00006b00ff0877ac */ /* 0x000f220008000a00 */
[----:B------:R-:W2:Y:S01]  /*00a0*/  S2R R17, SR_TID.Y ;  /* 0x0000000000117919 */ /* 0x000ea20000002200 */
[----:B-1----:R-:W-:Y:S01]  /*00b0*/  ISETP.GE.AND P0, PT, R0, -0xe, PT ;  /* 0xfffffff20000780c */ /* 0x002fe20003f06270 */
[----:B0-----:R-:W-:-:S02]  /*00c0*/  IMAD R9, R9, UR4, R16 ;  /* 0x0000000409097c24 */ /* 0x001fc4000f8e0210 */
[----:B--2---:R-:W-:-:S04]  /*00d0*/  IMAD R11, R11, UR5, R17 ;  /* 0x000000050b0b7c24 */ /* 0x004fc8000f8e0211 */
[----:B------:R-:W-:-:S04]  /*00e0*/  IMAD R5, R11, R0, R9 ;  /* 0x000000000b057224 */ /* 0x000fc800078e0209 */
[----:B---3--:R-:W-:Y:S02]  /*00f0*/  IMAD.WIDE R2, R5, 0x4, R2 ;  /* 0x0000000405027825 */ /* 0x008fe400078e0202 */
[----:B----4-:R-:W-:Y:S05]  /*0100*/  @!P0 BRA `(.L_x_0) ;  /* 0x00000004007c8947 */ /* 0x010fea0003800000 */
[----:B------:R-:W0:Y:S01]  /*0110*/  S2UR UR6, SR_CgaCtaId ;  /* 0x00000000000679c3 */ /* 0x000e220000008800 */
[----:B------:R-:W-:Y:S01]  /*0120*/  IADD3 R8, PT, PT, R0, -0x1, RZ ;  /* 0xffffffff00087810 */ /* 0x000fe20007ffe0ff */
[----:B------:R-:W-:Y:S01]  /*0130*/  UMOV UR4, 0x400 ;  /* 0x0000040000047882 */ /* 0x000fe20000000000 */
[-C--:B------:R-:W-:Y:S01]  /*0140*/  IMAD R11, R16, R0.reuse, R11 ;  /* 0x00000000100b7224 */ /* 0x080fe200078e020b */
[----:B------:R-:W-:Y:S01]  /*0150*/  UIADD3 UR5, UPT, UPT, UR4, 0x400, URZ ;  /* 0x0000040004057890 */ /* 0x000fe2000fffe0ff */
[----:B------:R-:W-:Y:S01]  /*0160*/  SHF.R.S32.HI R13, RZ, 0x1f, R8 ;  /* 0x0000001fff0d7819 */ /* 0x000fe20000011408 */
[----:B------:R-:W-:Y:S01]  /*0170*/  IMAD R9, R17, R0, R9 ;  /* 0x0000000011097224 */ /* 0x000fe200078e0209 */
[----:B------:R-:W-:Y:S01]  /*0180*/  MOV R15, RZ ;  /* 0x000000ff000f7202 */ /* 0x000fe20000000f00 */
[----:B------:R-:W1:Y:S01]  /*0190*/  LDC.64 R4, c[0x0][0x380] ;  /* 0x0000e000ff047b82 */ /* 0x000e620000000a00 */
[----:B------:R-:W-:-:S04]  /*01a0*/  LEA.HI R13, R13, R8, RZ, 0x4 ;  /* 0x000000080d0d7211 */ /* 0x000fc800078f20ff */
[----:B------:R-:W-:-:S03]  /*01b0*/  SHF.R.S32.HI R14, RZ, 0x4, R13 ;  /* 0x00000004ff0e7819 */ /* 0x000fc6000001140d */
[----:B------:R-:W2:Y:S01]  /*01c0*/  LDC.64 R6, c[0x0][0x388] ;  /* 0x0000e200ff067b82 */ /* 0x000ea20000000a00 */
[----:B------:R-:W-:Y:S01]  /*01d0*/  IADD3 R14, PT, PT, -R14, RZ, RZ ;  /* 0x000000ff0e0e7210 */ /* 0x000fe20007ffe1ff */
[----:B0-----:R-:W-:Y:S02]  /*01e0*/  ULEA UR4, UR6, UR4, 0x18 ;  /* 0x0000000406047291 */ /* 0x001fe4000f8ec0ff */
[----:B------:R-:W-:-:S04]  /*01f0*/  ULEA UR5, UR6, UR5, 0x18 ;  /* 0x0000000506057291 */ /* 0x000fc8000f8ec0ff */
[C---:B------:R-:W-:Y:S02]  /*0200*/  LEA R10, R16.reuse, UR4, 0x6 ;  /* 0x00000004100a7c11 */ /* 0x040fe4000f8e30ff */
[C---:B------:R-:W-:Y:S02]  /*0210*/  LEA R12, R17.reuse, UR5, 0x2 ;  /* 0x00000005110c7c11 */ /* 0x040fe4000f8e10ff */
[----:B------:R-:W-:Y:S02]  /*0220*/  LEA R13, R17, R10, 0x2 ;  /* 0x0000000a110d7211 */ /* 0x000fe400078e10ff */
[----:B------:R-:W-:-:S07]  /*0230*/  LEA R8, R16, R12, 0x6 ;  /* 0x0000000c10087211 */ /* 0x000fce00078e30ff */
.L_x_1:
[----:B-1----:R-:W-:-:S04]  /*0240*/  IMAD.WIDE.U32 R18, R9, 0x4, R4 ;  /* 0x0000000409127825 */ /* 0x002fc800078e0004 */
[----:B--2---:R-:W-:Y:S02]  /*0250*/  IMAD.WIDE.U32 R16, R11, 0x4, R6 ;  /* 0x000000040b107825 */ /* 0x004fe400078e0006 */
[----:B------:R-:W2:Y:S04]  /*0260*/  LDG.E R18, desc[UR8][R18.64] ;  /* 0x0000000812127981 */ /* 0x000ea8000c1e1900 */
[----:B------:R-:W3:Y:S01]  /*0270*/  LDG.E R17, desc[UR8][R16.64] ;  /* 0x0000000810117981 */ /* 0x000ee2000c1e1900 */
[----:B------:R-:W-:Y:S02]  /*0280*/  IADD3 R14, PT, PT, R14, 0x1, RZ ;  /* 0x000000010e0e7810 */ /* 0x000fe40007ffe0ff */
[----:B------:R-:W-:Y:S02]  /*0290*/  LEA R9, R0, R9, 0x4 ;  /* 0x0000000900097211 */ /* 0x000fe400078e20ff */
[----:B------:R-:W-:-:S02]  /*02a0*/  ISETP.NE.AND P0, PT, R14, 0x1, PT ;  /* 0x000000010e00780c */ /* 0x000fc40003f05270 */
[----:B------:R-:W-:Y:S01]  /*02b0*/  LEA R11, R0, R11, 0x4 ;  /* 0x0000000b000b7211 */ /* 0x000fe200078e20ff */
[----:B--2---:R-:W-:Y:S04]  /*02c0*/  STS [R13], R18 ;  /* 0x000000120d007388 */ /* 0x004fe80000000800 */
[----:B---3--:R-:W-:Y:S01]  /*02d0*/  STS [R8], R17 ;  /* 0x0000001108007388 */ /* 0x008fe20000000800 */
[----:B------:R-:W-:Y:S06]  /*02e0*/  BAR.SYNC.DEFER_BLOCKING 0x0 ;  /* 0x0000000000007b1d */ /* 0x000fec0000010000 */
[----:B------:R-:W-:Y:S04]  /*02f0*/  LDS R22, [R10] ;  /* 0x000000000a167984 */ /* 0x000fe80000000800 */
[----:B------:R-:W0:Y:S01]  /*0300*/  LDS R21, [R12] ;  /* 0x000000000c157984 */ /* 0x000e220000000800 */
[----:B------:R-:W-:Y:S06]  /*0310*/  BAR.SYNC.DEFER_BLOCKING 0x0 ;  /* 0x0000000000007b1d */ /* 0x000fec0000010000 */
[----:B------:R-:W-:Y:S04]  /*0320*/  LDS R24, [R10+0x4] ;  /* 0x000004000a187984 */ /* 0x000fe80000000800 */
[----:B------:R-:W1:Y:S01]  /*0330*/  LDS R23, [R12+0x40] ;  /* 0x000040000c177984 */ /* 0x000e620000000800 */
[----:B------:R-:W-:Y:S01]  /*0340*/  BAR.SYNC.DEFER_BLOCKING 0x0 ;  /* 0x0000000000007b1d */ /* 0x000fe20000010000 */
[----:B0-----:R-:W-:-:S05]  /*0350*/  FFMA R15, R22, R21, R15 ;  /* 0x00000015160f7223 */ /* 0x001fca000000000f */
[----:B------:R-:W-:Y:S04]  /*0360*/  LDS R26, [R10+0x8] ;  /* 0x000008000a1a7984 */ /* 0x000fe80000000800 */
[----:B------:R-:W0:Y:S01]  /*0370*/  LDS R16, [R12+0x80] ;  /* 0x000080000c107984 */ /* 0x000e220000000800 */
[----:B------:R-:W-:Y:S01]  /*0380*/  BAR.SYNC.DEFER_BLOCKING 0x0 ;  /* 0x0000000000007b1d */ /* 0x000fe20000010000 */
[----:B-1----:R-:W-:-:S05]  /*0390*/  FFMA R15, R24, R23, R15 ;  /* 0x00000017180f7223 */ /* 0x002fca000000000f */
        /* <DEDUP_REMOVED lines=50> */
[----:B0-----:R-:W-:-:S04]  /*06c0*/  FFMA R16, R23, R18, R16 ;  /* 0x0000001217107223 */ /* 0x001fc80000000010 */
[----:B-1----:R-:W-:Y:S01]  /*06d0*/  FFMA R15, R25, R24, R16 ;  /* 0x00000018190f7223 */ /* 0x002fe20000000010 */
[----:B------:R-:W-:Y:S06]  /*06e0*/  BAR.SYNC.DEFER_BLOCKING 0x0 ;  /* 0x0000000000007b1d */ /* 0x000fec0000010000 */
[----:B------:R-:W-:Y:S05]  /*06f0*/  @P0 BRA `(.L_x_1) ;  /* 0xfffffff800d00947 */ /* 0x000fea000383ffff */
.L_x_0:
[----:B------:R-:W-:Y:S01]  /*0700*/  STG.E desc[UR8][R2.64], R15 ;  /* 0x0000000f02007986 */ /* 0x000fe2000c101908 */
[----:B------:R-:W-:Y:S05]  /*0710*/  EXIT ;  /* 0x000000000000794d */ /* 0x000fea0003800000 */
.L_x_2:
[----:B------:R-:W-:-:S00]  /*0720*/  BRA `(.L_x_2) ;  /* 0xfffffffc00fc7947 */ /* 0x000fc0000383ffff */
[----:B------:R-:W-:-:S00]  /*0730*/  NOP ;  /* 0x0000000000007918 */ /* 0x000fc00000000000 */
        /* <DEDUP_REMOVED lines=12> */
.L_x_11:


//--------------------- .text._Z11native_gemmPfS_S_i --------------------------
	.section	.text._Z11native_gemmPfS_S_i,"ax",@progbits
	.align	128
        .global         _Z11native_gemmPfS_S_i
        .type           _Z11native_gemmPfS_S_i,@function
        .size           _Z11native_gemmPfS_S_i,(.L_x_12 - _Z11native_gemmPfS_S_i)
        .other          _Z11native_gemmPfS_S_i,@"STO_CUDA_ENTRY STV_DEFAULT"
_Z11native_gemmPfS_S_i:
.text._Z11native_gemmPfS_S_i:
[----:B------:R-:W-:Y:S01]  /*0000*/  LDC R1, c[0x0][0x37c] ;  /* 0x0000df00ff017b82 */ /* 0x000fe20000000800 */
[----:B------:R-:W0:Y:S01]  /*0010*/  S2R R2, SR_CTAID.X ;  /* 0x0000000000027919 */ /* 0x000e220000002500 */
[----:B------:R-:W0:Y:S01]  /*0020*/  LDCU UR4, c[0x0][0x360] ;  /* 0x00006c00ff0477ac */ /* 0x000e220008000800 */
[----:B------:R-:W0:Y:S01]  /*0030*/  S2R R3, SR_TID.X ;  /* 0x0000000000037919 */ /* 0x000e220000002100 */
[----:B------:R-:W1:Y:S01]  /*0040*/  LDCU UR5, c[0x0][0x364] ;  /* 0x00006c80ff0577ac */ /* 0x000e620008000800 */
[----:B------:R-:W1:Y:S01]  /*0050*/  S2R R0, SR_CTAID.Y ;  /* 0x0000000000007919 */ /* 0x000e620000002600 */
[----:B------:R-:W2:Y:S01]  /*0060*/  LDCU UR8, c[0x0][0x398] ;  /* 0x00007300ff0877ac */ /* 0x000ea20008000800 */
[----:B------:R-:W1:Y:S01]  /*0070*/  S2R R5, SR_TID.Y ;  /* 0x0000000000057919 */ /* 0x000e620000002200 */
[----:B0-----:R-:W-:Y:S02]  /*0080*/  IMAD R2, R2, UR4, R3 ;  /* 0x0000000402027c24 */ /* 0x001fe4000f8e0203 */
[----:B-1----:R-:W-:-:S05]  /*0090*/  IMAD R3, R0, UR5, R5 ;  /* 0x0000000500037c24 */ /* 0x002fca000f8e0205 */
[----:B------:R-:W-:-:S04]  /*00a0*/  VIMNMX R0, PT, PT, R2, R3, !PT ;  /* 0x0000000302007248 */ /* 0x000fc80007fe0100 */
[----:B--2---:R-:W-:-:S13]  /*00b0*/  ISETP.GE.AND P0, PT, R0, UR8, PT ;  /* 0x0000000800007c0c */ /* 0x004fda000bf06270 */
[----:B------:R-:W-:Y:S05]  /*00c0*/  @P0 EXIT ;  /* 0x000000000000094d */ /* 0x000fea0003800000 */
[----:B------:R-:W0:Y:S01]  /*00d0*/  LDC.64 R6, c[0x0][0x388] ;  /* 0x0000e200ff067b82 */ /* 0x000e220000000a00 */
[----:B------:R-:W1:Y:S01]  /*00e0*/  LDCU.64 UR6, c[0x0][0x358] ;  /* 0x00006b00ff0677ac */ /* 0x000e620008000a00 */
[----:B------:R-:W-:Y:S02]  /*00f0*/  IMAD R0, R3, UR8, R2 ;  /* 0x0000000803007c24 */ /* 0x000fe4000f8e0202 */
[----:B------:R-:W-:-:S04]  /*0100*/  IMAD R3, R2, UR8, R3 ;  /* 0x0000000802037c24 */ /* 0x000fc8000f8e0203 */
[----:B------:R-:W2:Y:S01]  /*0110*/  LDC.64 R4, c[0x0][0x380] ;  /* 0x0000e000ff047b82 */ /* 0x000ea20000000a00 */
[----:B0-----:R-:W-:-:S06]  /*0120*/  IMAD.WIDE R6, R3, 0x4, R6 ;  /* 0x0000000403067825 */ /* 0x001fcc00078e0206 */
[----:B-1----:R-:W3:Y:S01]  /*0130*/  LDG.E R7, desc[UR6][R6.64] ;  /* 0x0000000606077981 */ /* 0x002ee2000c1e1900 */
[----:B--2---:R-:W-:-:S05]  /*0140*/  IMAD.WIDE R4, R0, 0x4, R4 ;  /* 0x0000000400047825 */ /* 0x004fca00078e0204 */
[----:B------:R-:W3:Y:S01]  /*0150*/  LDG.E R2, desc[UR6][R4.64] ;  /* 0x0000000604027981 */ /* 0x000ee2000c1e1900 */
[----:B------:R-:W-:Y:S01]  /*0160*/  UISETP.GE.U32.AND UP0, UPT, UR8, 0x4, UPT ;  /* 0x000000040800788c */ /* 0x000fe2000bf06070 */
[----:B------:R-:W-:Y:S02]  /*0170*/  HFMA2 R3, -RZ, RZ, 0, 0 ;  /* 0x00000000ff037431 */ /* 0x000fe400000001ff */
[----:B---3--:R-:W-:-:S06]  /*0180*/  FMUL R2, R2, R7 ;  /* 0x0000000702027220 */ /* 0x008fcc0000400000 */
[----:B------:R-:W-:Y:S05]  /*0190*/  BRA.U !UP0, `(.L_x_3) ;  /* 0x0000000108e87547 */ /* 0x000fea000b800000 */
[----:B------:R-:W-:Y:S01]  /*01a0*/  ULOP3.LUT UR5, UR8, 0x7ffffffc, URZ, 0xc0, !UPT ;  /* 0x7ffffffc08057892 */ /* 0x000fe2000f8ec0ff */
[----:B------:R-:W-:Y:S01]  /*01b0*/  MOV R3, RZ ;  /* 0x000000ff00037202 */ /* 0x000fe20000000f00 */
[----:B------:R-:W-:Y:S02]  /*01c0*/  UMOV UR4, URZ ;  /* 0x000000ff00047c82 */ /* 0x000fe40008000000 */
[----:B------:R-:W-:-:S04]  /*01d0*/  UISETP.GT.U32.AND UP0, UPT, UR5, URZ, UPT ;  /* 0x000000ff0500728c */ /* 0x000fc8000bf04070 */
[----:B------:R-:W-:-:S09]  /*01e0*/  UISETP.GT.AND.EX UP0, UPT, URZ, URZ, UPT, UP0 ;  /* 0x000000ffff00728c */ /* 0x000fd2000bf04300 */
[----:B------:R-:W-:Y:S05]  /*01f0*/  BRA.U !UP0, `(.L_x_4) ;  /* 0x0000000108ac7547 */ /* 0x000fea000b800000 */
[----:B------:R-:W-:Y:S02]  /*0200*/  UISETP.GT.U32.AND UP1, UPT, UR5, 0xc, UPT ;  /* 0x0000000c0500788c */ /* 0x000fe4000bf24070 */
[----:B------:R-:W-:Y:S02]  /*0210*/  UPLOP3.LUT UP0, UPT, UPT, UPT, UPT, 0x80, 0x8 ;  /* 0x000000000008789c */ /* 0x000fe40003f0f070 */
[----:B------:R-:W-:-:S09]  /*0220*/  UISETP.GT.AND.EX UP1, UPT, UR4, URZ, UPT, UP1 ;  /* 0x000000ff0400728c */ /* 0x000fd2000bf24310 */
[----:B------:R-:W-:Y:S05]  /*0230*/  BRA.U !UP1, `(.L_x_5) ;  /* 0x0000000109587547 */ /* 0x000fea000b800000 */
[----:B------:R-:W-:-:S11]  /*0240*/  UPLOP3.LUT UP0, UPT, UPT, UPT, UPT, 0x40, 0x4 ;  /* 0x000000000004789c */ /* 0x000fd60003f0e870 */
.L_x_6:
[----:B------:R-:W-:Y:S01]  /*0250*/  FADD R3, R2, R3 ;  /* 0x0000000302037221 */ /* 0x000fe20000000000 */
[----:B------:R-:W-:-:S03]  /*0260*/  UIADD3 UR5, UP1, UPT, UR5, -0x10, URZ ;  /* 0xfffffff005057890 */ /* 0x000fc6000ff3e0ff */
[C---:B------:R-:W-:Y:S01]  /*0270*/  FADD R3, R2.reuse, R3 ;  /* 0x0000000302037221 */ /* 0x040fe20000000000 */
[----:B------:R-:W-:Y:S02]  /*0280*/  UIADD3.X UR4, UPT, UPT, UR4, -0x1, URZ, UP1, !UPT ;  /* 0xffffffff04047890 */ /* 0x000fe40008ffe4ff */
[----:B------:R-:W-:Y:S01]  /*0290*/  UISETP.GT.U32.AND UP1, UPT, UR5, 0xc, UPT ;  /* 0x0000000c0500788c */ /* 0x000fe2000bf24070 */
[----:B------:R-:W-:-:S03]  /*02a0*/  FADD R3, R2, R3 ;  /* 0x0000000302037221 */ /* 0x000fc60000000000 */
[----:B------:R-:W-:Y:S01]  /*02b0*/  UISETP.GT.AND.EX UP1, UPT, UR4, URZ, UPT, UP1 ;  /* 0x000000ff0400728c */ /* 0x000fe2000bf24310 */
[----:B------:R-:W-:-:S04]  /*02c0*/  FADD R3, R2, R3 ;  /* 0x0000000302037221 */ /* 0x000fc80000000000 */
        /* <DEDUP_REMOVED lines=11> */
[----:B------:R-:W-:Y:S01]  /*0380*/  FADD R3, R2, R3 ;  /* 0x0000000302037221 */ /* 0x000fe20000000000 */
[----:B------:R-:W-:Y:S06]  /*0390*/  BRA.U UP1, `(.L_x_6) ;  /* 0xfffffffd01ac7547 */ /* 0x000fec000b83ffff */
.L_x_5:
[----:B------:R-:W-:-:S04]  /*03a0*/  UISETP.GT.U32.AND UP1, UPT, UR5, 0x4, UPT ;  /* 0x000000040500788c */ /* 0x000fc8000bf24070 */
[----:B------:R-:W-:-:S09]  /*03b0*/  UISETP.GT.AND.EX UP1, UPT, UR4, URZ, UPT, UP1 ;  /* 0x000000ff0400728c */ /* 0x000fd2000bf24310 */
[----:B------:R-:W-:Y:S05]  /*03c0*/  BRA.U !UP1, `(.L_x_7) ;  /* 0x00000001092c7547 */ /* 0x000fea000b800000 */
[C---:B------:R-:W-:Y:S01]  /*03d0*/  FADD R3, R2.reuse, R3 ;  /* 0x0000000302037221 */ /* 0x040fe20000000000 */
[----:B------:R-:W-:Y:S02]  /*03e0*/  UIADD3 UR5, UP1, UPT, UR5, -0x8, URZ ;  /* 0xfffffff805057890 */ /* 0x000fe4000ff3e0ff */
[----:B------:R-:W-:Y:S01]  /*03f0*/  UPLOP3.LUT UP0, UPT, UPT, UPT, UPT, 0x40, 0x4 ;  /* 0x000000000004789c */ /* 0x000fe20003f0e870 */
[----:B------:R-:W-:Y:S01]  /*0400*/  FADD R3, R2, R3 ;  /* 0x0000000302037221 */ /* 0x000fe20000000000 */
[----:B------:R-:W-:-:S03]  /*0410*/  UIADD3.X UR4, UPT, UPT, UR4, -0x1, URZ, UP1, !UPT ;  /* 0xffffffff04047890 */ /* 0x000fc60008ffe4ff */
[----:B------:R-:W-:-:S04]  /*0420*/  FADD R3, R2, R3 ;  /* 0x0000000302037221 */ /* 0x000fc80000000000 */
[----:B------:R-:W-:-:S04]  /*0430*/  FADD R3, R2, R3 ;  /* 0x0000000302037221 */ /* 0x000fc80000000000 */
[----:B------:R-:W-:-:S04]  /*0440*/  FADD R3, R2, R3 ;  /* 0x0000000302037221 */ /* 0x000fc80000000000 */
[----:B------:R-:W-:-:S04]  /*0450*/  FADD R3, R2, R3 ;  /* 0x0000000302037221 */ /* 0x000fc80000000000 */
[----:B------:R-:W-:-:S04]  /*0460*/  FADD R3, R2, R3 ;  /* 0x0000000302037221 */ /* 0x000fc80000000000 */
[----:B------:R-:W-:-:S07]  /*0470*/  FADD R3, R2, R3 ;  /* 0x0000000302037221 */ /* 0x000fce0000000000 */
.L_x_7:
[----:B------:R-:W-:-:S04]  /*0480*/  UISETP.NE.U32.AND UP1, UPT, UR5, URZ, UPT ;  /* 0x000000ff0500728c */ /* 0x000fc8000bf25070 */
[----:B------:R-:W-:-:S09]  /*0490*/  UISETP.NE.OR.EX UP0, UPT, UR4, URZ, UP0, UP1 ;  /* 0x000000ff0400728c */ /* 0x000fd20008705710 */
[----:B------:R-:W-:Y:S05]  /*04a0*/  BRA.U !UP0, `(.L_x_3) ;  /* 0x0000000108247547 */ /* 0x000fea000b800000 */
.L_x_4:
[----:B------:R-:W-:Y:S01]  /*04b0*/  UIADD3 UR5, UP0, UPT, UR5, -0x4, URZ ;  /* 0xfffffffc05057890 */ /* 0x000fe2000ff1e0ff */
[----:B------:R-:W-:-:S03]  /*04c0*/  FADD R3, R2, R3 ;  /* 0x0000000302037221 */ /* 0x000fc60000000000 */
[----:B------:R-:W-:Y:S01]  /*04d0*/  UIADD3.X UR4, UPT, UPT, UR4, -0x1, URZ, UP0, !UPT ;  /* 0xffffffff04047890 */ /* 0x000fe200087fe4ff */
[----:B------:R-:W-:Y:S01]  /*04e0*/  FADD R3, R2, R3 ;  /* 0x0000000302037221 */ /* 0x000fe20000000000 */
[----:B------:R-:W-:-:S03]  /*04f0*/  UISETP.NE.U32.AND UP0, UPT, UR5, URZ, UPT ;  /* 0x000000ff0500728c */ /* 0x000fc6000bf05070 */
[----:B------:R-:W-:Y:S01]  /*0500*/  FADD R3, R2, R3 ;  /* 0x0000000302037221 */ /* 0x000fe20000000000 */
[----:B------:R-:W-:-:S03]  /*0510*/  UISETP.NE.AND.EX UP0, UPT, UR4, URZ, UPT, UP0 ;  /* 0x000000ff0400728c */ /* 0x000fc6000bf05300 */
[----:B------:R-:W-:-:S06]  /*0520*/  FADD R3, R2, R3 ;  /* 0x0000000302037221 */ /* 0x000fcc0000000000 */
[----:B------:R-:W-:Y:S05]  /*0530*/  BRA.U UP0, `(.L_x_4) ;  /* 0xfffffffd00dc7547 */ /* 0x000fea000b83ffff */
.L_x_3:
[----:B------:R-:W0:Y:S01]  /*0540*/  LDC.64 R4, c[0x0][0x390] ;  /* 0x0000e400ff047b82 */ /* 0x000e220000000a00 */
[----:B------:R-:W-:Y:S01]  /*0550*/  ULOP3.LUT UP0, URZ, UR8, 0x3, URZ, 0xc0, !UPT ;  /* 0x0000000308ff7892 */ /* 0x000fe2000f80c0ff */
[----:B0-----:R-:W-:-:S08]  /*0560*/  IMAD.WIDE R4, R0, 0x4, R4 ;  /* 0x0000000400047825 */ /* 0x001fd000078e0204 */
[----:B------:R-:W-:Y:S05]  /*0570*/  BRA.U !UP0, `(.L_x_8) ;  /* 0x0000000108207547 */ /* 0x000fea000b800000 */
[----:B------:R-:W-:Y:S01]  /*0580*/  ULOP3.LUT UR5, UR8, 0x3, URZ, 0xc0, !UPT ;  /* 0x0000000308057892 */ /* 0x000fe2000f8ec0ff */
[----:B------:R-:W-:-:S11]  /*0590*/  UMOV UR4, URZ ;  /* 0x000000ff00047c82 */ /* 0x000fd60008000000 */
.L_x_9:
[----:B------:R-:W-:Y:S01]  /*05a0*/  UIADD3 UR5, UP0, UPT, UR5, -0x1, URZ ;  /* 0xffffffff05057890 */ /* 0x000fe2000ff1e0ff */
[----:B------:R-:W-:-:S03]  /*05b0*/  FADD R3, R2, R3 ;  /* 0x0000000302037221 */ /* 0x000fc60000000000 */
[----:B------:R-:W-:Y:S02]  /*05c0*/  UIADD3.X UR4, UPT, UPT, UR4, -0x1, URZ, UP0, !UPT ;  /* 0xffffffff04047890 */ /* 0x000fe400087fe4ff */
[----:B------:R-:W-:-:S04]  /*05d0*/  UISETP.NE.U32.AND UP0, UPT, UR5, URZ, UPT ;  /* 0x000000ff0500728c */ /* 0x000fc8000bf05070 */
[----:B------:R-:W-:-:S09]  /*05e0*/  UISETP.NE.AND.EX UP0, UPT, UR4, URZ, UPT, UP0 ;  /* 0x000000ff0400728c */ /* 0x000fd2000bf05300 */
[----:B------:R-:W-:Y:S05]  /*05f0*/  BRA.U UP0, `(.L_x_9) ;  /* 0xfffffffd00e87547 */ /* 0x000fea000b83ffff */
.L_x_8:
[----:B------:R-:W-:Y:S01]  /*0600*/  STG.E desc[UR6][R4.64], R3 ;  /* 0x0000000304007986 */ /* 0x000fe2000c101906 */
[----:B------:R-:W-:Y:S05]  /*0610*/  EXIT ;  /* 0x000000000000794d */ /* 0x000fea0003800000 */
.L_x_10:
        /* <DEDUP_REMOVED lines=14> */
.L_x_12:


//--------------------- .nv.shared._Z11shared_gemmPfS_S_i --------------------------
	.section	.nv.shared._Z11shared_gemmPfS_S_i,"aw",@nobits
	.sectionflags	@""
	.align	4
.nv.shared._Z11shared_gemmPfS_S_i:
	.zero		3072


//--------------------- .nv.shared.reserved.0     --------------------------
	.section	.nv.shared.reserved.0,"aw",@nobits
	.weak		__nv_reservedSMEM_offset_0_alias
	.size		__nv_reservedSMEM_offset_0_alias, 0, 64
	.other		__nv_reservedSMEM_offset_0_alias,@"STO_CUDA_RESERVED_SHARED STV_DEFAULT"
__nv_reservedSMEM_offset_0_alias:
	.zero		0
	.zero		64


//--------------------- .nv.constant0._Z11shared_gemmPfS_S_i --------------------------
	.section	.nv.constant0._Z11shared_gemmPfS_S_i,"a",@progbits
	.sectionflags	@""
	.align	4
.nv.constant0._Z11shared_gemmPfS_S_i:
	.zero		924


//--------------------- .nv.constant0._Z11native_gemmPfS_S_i --------------------------
	.section	.nv.constant0._Z11native_gemmPfS_S_i,"a",@progbits
	.sectionflags	@""
	.align	4
.nv.constant0._Z11native_gemmPfS_S_i:
	.zero		924


//--------------------- SYMBOLS --------------------------

	.type		.nv.reservedSmem.offset0,@object
	.size		.nv.reservedSmem.offset0,0x4
	.type		.nv.reservedSmem.cap,@object
	.size		.nv.reservedSmem.cap,0x4
